//
// Generated by NVIDIA NVVM Compiler
//
// Compiler Build ID: CL-36424714
// Cuda compilation tools, release 13.0, V13.0.88
// Based on NVVM 20.0.0
//

.version 9.0
.target sm_100
.address_size 64

	// .globl	_Z22classifier_kernel_fp16P6__halfPKS_S2_iii

.visible .entry _Z22classifier_kernel_fp16P6__halfPKS_S2_iii(
	.param .u64 .ptr .align 1 _Z22classifier_kernel_fp16P6__halfPKS_S2_iii_param_0,
	.param .u64 .ptr .align 1 _Z22classifier_kernel_fp16P6__halfPKS_S2_iii_param_1,
	.param .u64 .ptr .align 1 _Z22classifier_kernel_fp16P6__halfPKS_S2_iii_param_2,
	.param .u32 _Z22classifier_kernel_fp16P6__halfPKS_S2_iii_param_3,
	.param .u32 _Z22classifier_kernel_fp16P6__halfPKS_S2_iii_param_4,
	.param .u32 _Z22classifier_kernel_fp16P6__halfPKS_S2_iii_param_5
)
{
	.reg .pred 	%p<13>;
	.reg .b16 	%rs<202>;
	.reg .b32 	%r<30>;
	.reg .b32 	%f<2>;
	.reg .b64 	%rd<56>;

	ld.param.u64 	%rd17, [_Z22classifier_kernel_fp16P6__halfPKS_S2_iii_param_0];
	ld.param.u64 	%rd18, [_Z22classifier_kernel_fp16P6__halfPKS_S2_iii_param_1];
	ld.param.u64 	%rd19, [_Z22classifier_kernel_fp16P6__halfPKS_S2_iii_param_2];
	ld.param.u32 	%r20, [_Z22classifier_kernel_fp16P6__halfPKS_S2_iii_param_3];
	ld.param.u32 	%r18, [_Z22classifier_kernel_fp16P6__halfPKS_S2_iii_param_4];
	ld.param.u32 	%r19, [_Z22classifier_kernel_fp16P6__halfPKS_S2_iii_param_5];
	cvta.to.global.u64 	%rd1, %rd19;
	cvta.to.global.u64 	%rd2, %rd18;
	mov.u32 	%r21, %ctaid.x;
	mov.u32 	%r22, %ntid.x;
	mov.u32 	%r23, %tid.x;
	mad.lo.s32 	%r1, %r21, %r22, %r23;
	mov.u32 	%r2, %ctaid.y;
	setp.ge.s32 	%p1, %r1, %r19;
	setp.ge.s32 	%p2, %r2, %r20;
	or.pred  	%p3, %p2, %p1;
	@%p3 bra 	$L__BB0_15;
	mov.f32 	%f1, 0f00000000;
	// begin inline asm
	{  cvt.rn.f16.f32 %rs201, %f1;}

	// end inline asm
	setp.lt.s32 	%p4, %r18, 1;
	@%p4 bra 	$L__BB0_14;
	cvt.u64.u32 	%rd20, %r18;
	mul.wide.u32 	%rd3, %r18, %r2;
	cvt.s64.s32 	%rd21, %r1;
	mul.lo.s64 	%rd4, %rd20, %rd21;
	and.b32  	%r3, %r18, 15;
	setp.lt.u32 	%p5, %r18, 16;
	mov.b32 	%r27, 0;
	@%p5 bra 	$L__BB0_5;
	and.b32  	%r27, %r18, 2147483632;
	neg.s32 	%r25, %r27;
	shl.b64 	%rd22, %rd3, 1;
	add.s64 	%rd23, %rd22, %rd2;
	add.s64 	%rd53, %rd23, 16;
	shl.b64 	%rd24, %rd4, 1;
	add.s64 	%rd25, %rd24, %rd1;
	add.s64 	%rd52, %rd25, 16;
$L__BB0_4:
	.pragma "nounroll";
	ld.global.u16 	%rs18, [%rd53+-16];
	ld.global.u16 	%rs19, [%rd52+-16];
	// begin inline asm
	{mul.f16 %rs17,%rs18,%rs19;
}
	// end inline asm
	// begin inline asm
	{add.f16 %rs20,%rs201,%rs17;
}
	// end inline asm
	ld.global.u16 	%rs24, [%rd53+-14];
	ld.global.u16 	%rs25, [%rd52+-14];
	// begin inline asm
	{mul.f16 %rs23,%rs24,%rs25;
}
	// end inline asm
	// begin inline asm
	{add.f16 %rs26,%rs20,%rs23;
}
	// end inline asm
	ld.global.u16 	%rs30, [%rd53+-12];
	ld.global.u16 	%rs31, [%rd52+-12];
	// begin inline asm
	{mul.f16 %rs29,%rs30,%rs31;
}
	// end inline asm
	// begin inline asm
	{add.f16 %rs32,%rs26,%rs29;
}
	// end inline asm
	ld.global.u16 	%rs36, [%rd53+-10];
	ld.global.u16 	%rs37, [%rd52+-10];
	// begin inline asm
	{mul.f16 %rs35,%rs36,%rs37;
}
	// end inline asm
	// begin inline asm
	{add.f16 %rs38,%rs32,%rs35;
}
	// end inline asm
	ld.global.u16 	%rs42, [%rd53+-8];
	ld.global.u16 	%rs43, [%rd52+-8];
	// begin inline asm
	{mul.f16 %rs41,%rs42,%rs43;
}
	// end inline asm
	// begin inline asm
	{add.f16 %rs44,%rs38,%rs41;
}
	// end inline asm
	ld.global.u16 	%rs48, [%rd53+-6];
	ld.global.u16 	%rs49, [%rd52+-6];
	// begin inline asm
	{mul.f16 %rs47,%rs48,%rs49;
}
	// end inline asm
	// begin inline asm
	{add.f16 %rs50,%rs44,%rs47;
}
	// end inline asm
	ld.global.u16 	%rs54, [%rd53+-4];
	ld.global.u16 	%rs55, [%rd52+-4];
	// begin inline asm
	{mul.f16 %rs53,%rs54,%rs55;
}
	// end inline asm
	// begin inline asm
	{add.f16 %rs56,%rs50,%rs53;
}
	// end inline asm
	ld.global.u16 	%rs60, [%rd53+-2];
	ld.global.u16 	%rs61, [%rd52+-2];
	// begin inline asm
	{mul.f16 %rs59,%rs60,%rs61;
}
	// end inline asm
	// begin inline asm
	{add.f16 %rs62,%rs56,%rs59;
}
	// end inline asm
	ld.global.u16 	%rs66, [%rd53];
	ld.global.u16 	%rs67, [%rd52];
	// begin inline asm
	{mul.f16 %rs65,%rs66,%rs67;
}
	// end inline asm
	// begin inline asm
	{add.f16 %rs68,%rs62,%rs65;
}
	// end inline asm
	ld.global.u16 	%rs72, [%rd53+2];
	ld.global.u16 	%rs73, [%rd52+2];
	// begin inline asm
	{mul.f16 %rs71,%rs72,%rs73;
}
	// end inline asm
	// begin inline asm
	{add.f16 %rs74,%rs68,%rs71;
}
	// end inline asm
	ld.global.u16 	%rs78, [%rd53+4];
	ld.global.u16 	%rs79, [%rd52+4];
	// begin inline asm
	{mul.f16 %rs77,%rs78,%rs79;
}
	// end inline asm
	// begin inline asm
	{add.f16 %rs80,%rs74,%rs77;
}
	// end inline asm
	ld.global.u16 	%rs84, [%rd53+6];
	ld.global.u16 	%rs85, [%rd52+6];
	// begin inline asm
	{mul.f16 %rs83,%rs84,%rs85;
}
	// end inline asm
	// begin inline asm
	{add.f16 %rs86,%rs80,%rs83;
}
	// end inline asm
	ld.global.u16 	%rs90, [%rd53+8];
	ld.global.u16 	%rs91, [%rd52+8];
	// begin inline asm
	{mul.f16 %rs89,%rs90,%rs91;
}
	// end inline asm
	// begin inline asm
	{add.f16 %rs92,%rs86,%rs89;
}
	// end inline asm
	ld.global.u16 	%rs96, [%rd53+10];
	ld.global.u16 	%rs97, [%rd52+10];
	// begin inline asm
	{mul.f16 %rs95,%rs96,%rs97;
}
	// end inline asm
	// begin inline asm
	{add.f16 %rs98,%rs92,%rs95;
}
	// end inline asm
	ld.global.u16 	%rs102, [%rd53+12];
	ld.global.u16 	%rs103, [%rd52+12];
	// begin inline asm
	{mul.f16 %rs101,%rs102,%rs103;
}
	// end inline asm
	// begin inline asm
	{add.f16 %rs104,%rs98,%rs101;
}
	// end inline asm
	ld.global.u16 	%rs108, [%rd53+14];
	ld.global.u16 	%rs109, [%rd52+14];
	// begin inline asm
	{mul.f16 %rs107,%rs108,%rs109;
}
	// end inline asm
	// begin inline asm
	{add.f16 %rs201,%rs104,%rs107;
}
	// end inline asm
	add.s32 	%r25, %r25, 16;
	add.s64 	%rd53, %rd53, 32;
	add.s64 	%rd52, %rd52, 32;
	setp.ne.s32 	%p6, %r25, 0;
	@%p6 bra 	$L__BB0_4;
$L__BB0_5:
	setp.eq.s32 	%p7, %r3, 0;
	@%p7 bra 	$L__BB0_14;
	and.b32  	%r9, %r18, 7;
	setp.lt.u32 	%p8, %r3, 8;
	@%p8 bra 	$L__BB0_8;
	cvt.u64.u32 	%rd26, %r27;
	add.s64 	%rd27, %rd3, %rd26;
	add.s64 	%rd28, %rd4, %rd26;
	shl.b64 	%rd29, %rd27, 1;
	add.s64 	%rd30, %rd2, %rd29;
	shl.b64 	%rd31, %rd28, 1;
	add.s64 	%rd32, %rd1, %rd31;
	ld.global.u16 	%rs115, [%rd30];
	ld.global.u16 	%rs116, [%rd32];
	// begin inline asm
	{mul.f16 %rs114,%rs115,%rs116;
}
	// end inline asm
	// begin inline asm
	{add.f16 %rs117,%rs201,%rs114;
}
	// end inline asm
	ld.global.u16 	%rs121, [%rd30+2];
	ld.global.u16 	%rs122, [%rd32+2];
	// begin inline asm
	{mul.f16 %rs120,%rs121,%rs122;
}
	// end inline asm
	// begin inline asm
	{add.f16 %rs123,%rs117,%rs120;
}
	// end inline asm
	ld.global.u16 	%rs127, [%rd30+4];
	ld.global.u16 	%rs128, [%rd32+4];
	// begin inline asm
	{mul.f16 %rs126,%rs127,%rs128;
}
	// end inline asm
	// begin inline asm
	{add.f16 %rs129,%rs123,%rs126;
}
	// end inline asm
	ld.global.u16 	%rs133, [%rd30+6];
	ld.global.u16 	%rs134, [%rd32+6];
	// begin inline asm
	{mul.f16 %rs132,%rs133,%rs134;
}
	// end inline asm
	// begin inline asm
	{add.f16 %rs135,%rs129,%rs132;
}
	// end inline asm
	ld.global.u16 	%rs139, [%rd30+8];
	ld.global.u16 	%rs140, [%rd32+8];
	// begin inline asm
	{mul.f16 %rs138,%rs139,%rs140;
}
	// end inline asm
	// begin inline asm
	{add.f16 %rs141,%rs135,%rs138;
}
	// end inline asm
	ld.global.u16 	%rs145, [%rd30+10];
	ld.global.u16 	%rs146, [%rd32+10];
	// begin inline asm
	{mul.f16 %rs144,%rs145,%rs146;
}
	// end inline asm
	// begin inline asm
	{add.f16 %rs147,%rs141,%rs144;
}
	// end inline asm
	ld.global.u16 	%rs151, [%rd30+12];
	ld.global.u16 	%rs152, [%rd32+12];
	// begin inline asm
	{mul.f16 %rs150,%rs151,%rs152;
}
	// end inline asm
	// begin inline asm
	{add.f16 %rs153,%rs147,%rs150;
}
	// end inline asm
	ld.global.u16 	%rs157, [%rd30+14];
	ld.global.u16 	%rs158, [%rd32+14];
	// begin inline asm
	{mul.f16 %rs156,%rs157,%rs158;
}
	// end inline asm
	// begin inline asm
	{add.f16 %rs201,%rs153,%rs156;
}
	// end inline asm
	add.s32 	%r27, %r27, 8;
$L__BB0_8:
	setp.eq.s32 	%p9, %r9, 0;
	@%p9 bra 	$L__BB0_14;
	and.b32  	%r12, %r18, 3;
	setp.lt.u32 	%p10, %r9, 4;
	@%p10 bra 	$L__BB0_11;
	cvt.u64.u32 	%rd33, %r27;
	add.s64 	%rd34, %rd3, %rd33;
	add.s64 	%rd35, %rd4, %rd33;
	shl.b64 	%rd36, %rd34, 1;
	add.s64 	%rd37, %rd2, %rd36;
	shl.b64 	%rd38, %rd35, 1;
	add.s64 	%rd39, %rd1, %rd38;
	ld.global.u16 	%rs164, [%rd37];
	ld.global.u16 	%rs165, [%rd39];
	// begin inline asm
	{mul.f16 %rs163,%rs164,%rs165;
}
	// end inline asm
	// begin inline asm
	{add.f16 %rs166,%rs201,%rs163;
}
	// end inline asm
	ld.global.u16 	%rs170, [%rd37+2];
	ld.global.u16 	%rs171, [%rd39+2];
	// begin inline asm
	{mul.f16 %rs169,%rs170,%rs171;
}
	// end inline asm
	// begin inline asm
	{add.f16 %rs172,%rs166,%rs169;
}
	// end inline asm
	ld.global.u16 	%rs176, [%rd37+4];
	ld.global.u16 	%rs177, [%rd39+4];
	// begin inline asm
	{mul.f16 %rs175,%rs176,%rs177;
}
	// end inline asm
	// begin inline asm
	{add.f16 %rs178,%rs172,%rs175;
}
	// end inline asm
	ld.global.u16 	%rs182, [%rd37+6];
	ld.global.u16 	%rs183, [%rd39+6];
	// begin inline asm
	{mul.f16 %rs181,%rs182,%rs183;
}
	// end inline asm
	// begin inline asm
	{add.f16 %rs201,%rs178,%rs181;
}
	// end inline asm
	add.s32 	%r27, %r27, 4;
$L__BB0_11:
	setp.eq.s32 	%p11, %r12, 0;
	@%p11 bra 	$L__BB0_14;
	cvt.u64.u32 	%rd40, %r27;
	add.s64 	%rd41, %rd4, %rd40;
	shl.b64 	%rd42, %rd41, 1;
	add.s64 	%rd55, %rd1, %rd42;
	add.s64 	%rd43, %rd3, %rd40;
	shl.b64 	%rd44, %rd43, 1;
	add.s64 	%rd54, %rd2, %rd44;
	neg.s32 	%r29, %r12;
$L__BB0_13:
	.pragma "nounroll";
	ld.global.u16 	%rs188, [%rd54];
	ld.global.u16 	%rs189, [%rd55];
	// begin inline asm
	{mul.f16 %rs187,%rs188,%rs189;
}
	// end inline asm
	// begin inline asm
	{add.f16 %rs201,%rs201,%rs187;
}
	// end inline asm
	add.s64 	%rd55, %rd55, 2;
	add.s64 	%rd54, %rd54, 2;
	add.s32 	%r29, %r29, 1;
	setp.ne.s32 	%p12, %r29, 0;
	@%p12 bra 	$L__BB0_13;
$L__BB0_14:
	cvt.u64.u32 	%rd45, %r2;
	cvt.s64.s32 	%rd46, %r19;
	cvt.s64.s32 	%rd47, %r1;
	mad.lo.s64 	%rd48, %rd46, %rd45, %rd47;
	cvta.to.global.u64 	%rd49, %rd17;
	shl.b64 	%rd50, %rd48, 1;
	add.s64 	%rd51, %rd49, %rd50;
	st.global.u16 	[%rd51], %rs201;
$L__BB0_15:
	ret;

}


// ===== COMPILED SASS (sm_100) =====

	.target	sm_100

	.elftype	@"ET_EXEC"


//--------------------- .note.nv.tkinfo           --------------------------
	.section	.note.nv.tkinfo,"",@"SHT_NOTE"
	.sectionflags	@"SHF_NOTE_NV_TKINFO"
	.tkinfo
        /*0018*/ 	.word	0x00000002
        /*0030*/ 	.string	""
        /*0030*/ 	.string	"ptxas"
        /*0030*/ 	.string	"Cuda compilation tools, release 13.0, V13.0.88"
        /*0030*/ 	.string	"Build cuda_13.0.r13.0/compiler.36424714_0"
        /*0030*/ 	.string	"-arch sm_100 -m 64 "



//--------------------- .note.nv.cuinfo           --------------------------
	.section	.note.nv.cuinfo,"",@"SHT_NOTE"
	.sectionflags	@"SHF_NOTE_NV_CUINFO"
        /*0018*/ 	.short	0x0002
        /*001a*/ 	.short	0x0064
        /*001c*/ 	.short	0x0082
	.zero		2


//--------------------- .nv.info                  --------------------------
	.section	.nv.info,"",@"SHT_CUDA_INFO"
	.align	4


	//----- nvinfo : EIATTR_REGCOUNT
	.align		4
        /*0000*/ 	.byte	0x04, 0x2f
        /*0002*/ 	.short	(.L_1 - .L_0)
	.align		4
.L_0:
        /*0004*/ 	.word	index@(_Z22classifier_kernel_fp16P6__halfPKS_S2_iii)
        /*0008*/ 	.word	0x00000020


	//----- nvinfo : EIATTR_FRAME_SIZE
	.align		4
.L_1:
        /*000c*/ 	.byte	0x04, 0x11
        /*000e*/ 	.short	(.L_3 - .L_2)
	.align		4
.L_2:
        /*0010*/ 	.word	index@(_Z22classifier_kernel_fp16P6__halfPKS_S2_iii)
        /*0014*/ 	.word	0x00000000


	//----- nvinfo : EIATTR_MIN_STACK_SIZE
	.align		4
.L_3:
        /*0018*/ 	.byte	0x04, 0x12
        /*001a*/ 	.short	(.L_5 - .L_4)
	.align		4
.L_4:
        /*001c*/ 	.word	index@(_Z22classifier_kernel_fp16P6__halfPKS_S2_iii)
        /*0020*/ 	.word	0x00000000
.L_5:


//--------------------- .nv.compat                --------------------------
	.section	.nv.compat,"",@"SHT_CUDA_COMPAT_INFO"
	.align	4
        /*0000*/ 	.byte	0x02, 0x09, 0x00, 0x00, 0x02, 0x02, 0x01, 0x00, 0x02, 0x05, 0x05, 0x00, 0x03, 0x07, 0x01, 0x01
        /*0010*/ 	.byte	0x02, 0x03, 0x00, 0x00, 0x02, 0x06, 0x01, 0x00, 0x04, 0x0b, 0x08, 0x00, 0x09, 0x00, 0x00, 0x00
        /*0020*/ 	.byte	0x00, 0x00, 0x00, 0x00


//--------------------- .nv.info._Z22classifier_kernel_fp16P6__halfPKS_S2_iii --------------------------
	.section	.nv.info._Z22classifier_kernel_fp16P6__halfPKS_S2_iii,"",@"SHT_CUDA_INFO"
	.sectionflags	@""
	.align	4


	//----- nvinfo : EIATTR_CUDA_API_VERSION
	.align		4
        /*0000*/ 	.byte	0x04, 0x37
        /*0002*/ 	.short	(.L_7 - .L_6)
.L_6:
        /*0004*/ 	.word	0x00000082


	//----- nvinfo : EIATTR_KPARAM_INFO
	.align		4
.L_7:
        /*0008*/ 	.byte	0x04, 0x17
        /*000a*/ 	.short	(.L_9 - .L_8)
.L_8:
        /*000c*/ 	.word	0x00000000
        /*0010*/ 	.short	0x0005
        /*0012*/ 	.short	0x0020
        /*0014*/ 	.byte	0x00, 0xf0, 0x11, 0x00


	//----- nvinfo : EIATTR_KPARAM_INFO
	.align		4
.L_9:
        /*0018*/ 	.byte	0x04, 0x17
        /*001a*/ 	.short	(.L_11 - .L_10)
.L_10:
        /*001c*/ 	.word	0x00000000
        /*0020*/ 	.short	0x0004
        /*0022*/ 	.short	0x001c
        /*0024*/ 	.byte	0x00, 0xf0, 0x11, 0x00


	//----- nvinfo : EIATTR_KPARAM_INFO
	.align		4
.L_11:
        /*0028*/ 	.byte	0x04, 0x17
        /*002a*/ 	.short	(.L_13 - .L_12)
.L_12:
        /*002c*/ 	.word	0x00000000
        /*0030*/ 	.short	0x0003
        /*0032*/ 	.short	0x0018
        /*0034*/ 	.byte	0x00, 0xf0, 0x11, 0x00


	//----- nvinfo : EIATTR_KPARAM_INFO
	.align		4
.L_13:
        /*0038*/ 	.byte	0x04, 0x17
        /*003a*/ 	.short	(.L_15 - .L_14)
.L_14:
        /*003c*/ 	.word	0x00000000
        /*0040*/ 	.short	0x0002
        /*0042*/ 	.short	0x0010
        /*0044*/ 	.byte	0x00, 0xf5, 0x21, 0x00


	//----- nvinfo : EIATTR_KPARAM_INFO
	.align		4
.L_15:
        /*0048*/ 	.byte	0x04, 0x17
        /*004a*/ 	.short	(.L_17 - .L_16)
.L_16:
        /*004c*/ 	.word	0x00000000
        /*0050*/ 	.short	0x0001
        /*0052*/ 	.short	0x0008
        /*0054*/ 	.byte	0x00, 0xf5, 0x21, 0x00


	//----- nvinfo : EIATTR_KPARAM_INFO
	.align		4
.L_17:
        /*0058*/ 	.byte	0x04, 0x17
        /*005a*/ 	.short	(.L_19 - .L_18)
.L_18:
        /*005c*/ 	.word	0x00000000
        /*0060*/ 	.short	0x0000
        /*0062*/ 	.short	0x0000
        /*0064*/ 	.byte	0x00, 0xf5, 0x21, 0x00


	//----- nvinfo : EIATTR_SPARSE_MMA_MASK
	.align		4
.L_19:
        /*0068*/ 	.byte	0x03, 0x50
        /*006a*/ 	.short	0x0000


	//----- nvinfo : EIATTR_MAXREG_COUNT
	.align		4
        /*006c*/ 	.byte	0x03, 0x1b
        /*006e*/ 	.short	0x00ff


	//----- nvinfo : EIATTR_MERCURY_ISA_VERSION
	.align		4
        /*0070*/ 	.byte	0x03, 0x5f
        /*0072*/ 	.short	0x0101


	//----- nvinfo : EIATTR_VRC_CTA_INIT_COUNT
	.align		4
        /*0074*/ 	.byte	0x02, 0x4a
	.zero		1
	.zero		1


	//----- nvinfo : EIATTR_EXIT_INSTR_OFFSETS
	.align		4
        /*0078*/ 	.byte	0x04, 0x1c
        /*007a*/ 	.short	(.L_21 - .L_20)


	//   ....[0]....
.L_20:
        /*007c*/ 	.word	0x000000a0


	//   ....[1]....
        /*0080*/ 	.word	0x00000c70


	//----- nvinfo : EIATTR_CBANK_PARAM_SIZE
	.align		4
.L_21:
        /*0084*/ 	.byte	0x03, 0x19
        /*0086*/ 	.short	0x0024


	//----- nvinfo : EIATTR_PARAM_CBANK
	.align		4
        /*0088*/ 	.byte	0x04, 0x0a
        /*008a*/ 	.short	(.L_23 - .L_22)
	.align		4
.L_22:
        /*008c*/ 	.word	index@(.nv.constant0._Z22classifier_kernel_fp16P6__halfPKS_S2_iii)
        /*0090*/ 	.short	0x0380
        /*0092*/ 	.short	0x0024


	//----- nvinfo : EIATTR_SW_WAR
	.align		4
.L_23:
        /*0094*/ 	.byte	0x04, 0x36
        /*0096*/ 	.short	(.L_25 - .L_24)
.L_24:
        /*0098*/ 	.word	0x00000008
.L_25:


//--------------------- .nv.callgraph             --------------------------
	.section	.nv.callgraph,"",@"SHT_CUDA_CALLGRAPH"
	.align	4
	.sectionentsize	8
	.align		4
        /*0000*/ 	.word	0x00000000
	.align		4
        /*0004*/ 	.word	0xffffffff
	.align		4
        /*0008*/ 	.word	0x00000000
	.align		4
        /*000c*/ 	.word	0xfffffffe
	.align		4
        /*0010*/ 	.word	0x00000000
	.align		4
        /*0014*/ 	.word	0xfffffffd
	.align		4
        /*0018*/ 	.word	0x00000000
	.align		4
        /*001c*/ 	.word	0xfffffffc


//--------------------- .text._Z22classifier_kernel_fp16P6__halfPKS_S2_iii --------------------------
	.section	.text._Z22classifier_kernel_fp16P6__halfPKS_S2_iii,"ax",@progbits
	.align	128
        .global         _Z22classifier_kernel_fp16P6__halfPKS_S2_iii
        .type           _Z22classifier_kernel_fp16P6__halfPKS_S2_iii,@function
        .size           _Z22classifier_kernel_fp16P6__halfPKS_S2_iii,(.L_x_7 - _Z22classifier_kernel_fp16P6__halfPKS_S2_iii)
        .other          _Z22classifier_kernel_fp16P6__halfPKS_S2_iii,@"STO_CUDA_ENTRY STV_DEFAULT"
_Z22classifier_kernel_fp16P6__halfPKS_S2_iii:
.text._Z22classifier_kernel_fp16P6__halfPKS_S2_iii:
[----:B------:R-:W-:Y:S01]  /*0000*/  LDC R1, c[0x0][0x37c] ;  /* 0x0000df00ff017b82 */ /* 0x000fe20000000800 */
[----:B------:R-:W0:Y:S07]  /*0010*/  S2R R3, SR_TID.X ;  /* 0x0000000000037919 */ /* 0x000e2e0000002100 */
[----:B------:R-:W0:Y:S08]  /*0020*/  S2UR UR4, SR_CTAID.X ;  /* 0x00000000000479c3 */ /* 0x000e300000002500 */
[----:B------:R-:W0:Y:S08]  /*0030*/  LDC R2, c[0x0][0x360] ;  /* 0x0000d800ff027b82 */ /* 0x000e300000000800 */
[----:B------:R-:W1:Y:S08]  /*0040*/  LDC R11, c[0x0][0x3a0] ;  /* 0x0000e800ff0b7b82 */ /* 0x000e700000000800 */
[----:B------:R-:W2:Y:S08]  /*0050*/  S2UR UR15, SR_CTAID.Y ;  /* 0x00000000000f79c3 */ /* 0x000eb00000002600 */
[----:B------:R-:W2:Y:S01]  /*0060*/  LDC R0, c[0x0][0x398] ;  /* 0x0000e600ff007b82 */ /* 0x000ea20000000800 */
[----:B0-----:R-:W-:-:S05]  /*0070*/  IMAD R2, R2, UR4, R3 ;  /* 0x0000000402027c24 */ /* 0x001fca000f8e0203 */
[----:B-1----:R-:W-:-:S04]  /*0080*/  ISETP.GE.AND P0, PT, R2, R11, PT ;  /* 0x0000000b0200720c */ /* 0x002fc80003f06270 */
[----:B--2---:R-:W-:-:S13]  /*0090*/  ISETP.LE.OR P0, PT, R0, UR15, P0 ;  /* 0x0000000f00007c0c */ /* 0x004fda0008703670 */
[----:B------:R-:W-:Y:S05]  /*00a0*/  @P0 EXIT ;  /* 0x000000000000094d */ /* 0x000fea0003800000 */
[----:B------:R-:W0:Y:S01]  /*00b0*/  LDCU UR10, c[0x0][0x39c] ;  /* 0x00007380ff0a77ac */ /* 0x000e220008000800 */
[----:B------:R-:W-:Y:S01]  /*00c0*/  PRMT R12, RZ, 0x7610, R12 ;  /* 0x00007610ff0c7816 */ /* 0x000fe2000000000c */
[----:B------:R-:W1:Y:S01]  /*00d0*/  LDCU.64 UR16, c[0x0][0x358] ;  /* 0x00006b00ff1077ac */ /* 0x000e620008000a00 */
[----:B0-----:R-:W-:-:S09]  /*00e0*/  UISETP.GE.AND UP0, UPT, UR10, 0x1, UPT ;  /* 0x000000010a00788c */ /* 0x001fd2000bf06270 */
[----:B-1----:R-:W-:Y:S05]  /*00f0*/  BRA.U !UP0, `(.L_x_0) ;  /* 0x0000000908b87547 */ /* 0x002fea000b800000 */
[----:B------:R-:W-:Y:S01]  /*0100*/  UISETP.GE.U32.AND UP1, UPT, UR10, 0x10, UPT ;  /* 0x000000100a00788c */ /* 0x000fe2000bf26070 */
[----:B------:R-:W-:Y:S01]  /*0110*/  SHF.R.S32.HI R13, RZ, 0x1f, R2 ;  /* 0x0000001fff0d7819 */ /* 0x000fe20000011402 */
[----:B------:R-:W-:Y:S01]  /*0120*/  IMAD.WIDE.U32 R6, R2, UR10, RZ ;  /* 0x0000000a02067c25 */ /* 0x000fe2000f8e00ff */
[----:B------:R-:W-:Y:S02]  /*0130*/  ULOP3.LUT UR11, UR10, 0xf, URZ, 0xc0, !UPT ;  /* 0x0000000f0a0b7892 */ /* 0x000fe4000f8ec0ff */
[----:B------:R-:W-:Y:S02]  /*0140*/  UIMAD.WIDE.U32 UR6, UR15, UR10, URZ ;  /* 0x0000000a0f0672a5 */ /* 0x000fe4000f8e00ff */
[----:B------:R-:W-:Y:S01]  /*0150*/  IMAD R13, R13, UR10, R7 ;  /* 0x0000000a0d0d7c24 */ /* 0x000fe2000f8e0207 */
[----:B------:R-:W-:Y:S01]  /*0160*/  UISETP.NE.AND UP0, UPT, UR11, URZ, UPT ;  /* 0x000000ff0b00728c */ /* 0x000fe2000bf05270 */
[----:B------:R-:W-:Y:S01]  /*0170*/  UMOV UR4, URZ ;  /* 0x000000ff00047c82 */ /* 0x000fe20008000000 */
[----:B------:R-:W-:Y:S09]  /*0180*/  BRA.U !UP1, `(.L_x_1) ;  /* 0x0000000509147547 */ /* 0x000ff2000b800000 */
[----:B------:R-:W0:Y:S01]  /*0190*/  LDCU.64 UR8, c[0x0][0x388] ;  /* 0x00007100ff0877ac */ /* 0x000e220008000a00 */
[----:B------:R-:W1:Y:S01]  /*01a0*/  LDCU.64 UR12, c[0x0][0x390] ;  /* 0x00007200ff0c77ac */ /* 0x000e620008000a00 */
[----:B------:R-:W-:Y:S02]  /*01b0*/  ULOP3.LUT UR4, UR10, 0x7ffffff0, URZ, 0xc0, !UPT ;  /* 0x7ffffff00a047892 */ /* 0x000fe4000f8ec0ff */
[----:B0-----:R-:W-:-:S04]  /*01c0*/  ULEA UR5, UP1, UR6, UR8, 0x1 ;  /* 0x0000000806057291 */ /* 0x001fc8000f8208ff */
[----:B------:R-:W-:Y:S01]  /*01d0*/  ULEA.HI.X UR8, UR6, UR9, UR7, 0x1, UP1 ;  /* 0x0000000906087291 */ /* 0x000fe200088f0c07 */
[C---:B-1----:R-:W-:Y:S01]  /*01e0*/  LEA R4, P0, R6.reuse, UR12, 0x1 ;  /* 0x0000000c06047c11 */ /* 0x042fe2000f8008ff */
[----:B------:R-:W-:Y:S02]  /*01f0*/  UIADD3 UR5, UP1, UPT, UR5, 0x10, URZ ;  /* 0x0000001005057890 */ /* 0x000fe4000ff3e0ff */
[----:B------:R-:W-:Y:S01]  /*0200*/  UIADD3 UR9, UPT, UPT, -UR4, URZ, URZ ;  /* 0x000000ff04097290 */ /* 0x000fe2000fffe1ff */
[----:B------:R-:W-:Y:S01]  /*0210*/  LEA.HI.X R5, R6, UR13, R13, 0x1, P0 ;  /* 0x0000000d06057c11 */ /* 0x000fe200080f0c0d */
[----:B------:R-:W-:Y:S01]  /*0220*/  UIADD3.X UR8, UPT, UPT, URZ, UR8, URZ, UP1, !UPT ;  /* 0x00000008ff087290 */ /* 0x000fe20008ffe4ff */
[----:B------:R-:W-:Y:S02]  /*0230*/  IADD3 R4, P0, PT, R4, 0x10, RZ ;  /* 0x0000001004047810 */ /* 0x000fe40007f1e0ff */
[----:B------:R-:W-:Y:S02]  /*0240*/  MOV R8, UR5 ;  /* 0x0000000500087c02 */ /* 0x000fe40008000f00 */
[----:B------:R-:W-:-:S02]  /*0250*/  IADD3.X R5, PT, PT, RZ, R5, RZ, P0, !PT ;  /* 0x00000005ff057210 */ /* 0x000fc400007fe4ff */
[----:B------:R-:W-:-:S07]  /*0260*/  MOV R9, UR8 ;  /* 0x0000000800097c02 */ /* 0x000fce0008000f00 */
.L_x_2:
[----:B------:R-:W2:Y:S04]  /*0270*/  LDG.E.U16 R19, desc[UR16][R8.64+-0x10] ;  /* 0xfffff01008137981 */ /* 0x000ea8000c1e1500 */
[----:B------:R-:W2:Y:S04]  /*0280*/  LDG.E.U16 R22, desc[UR16][R4.64+-0x10] ;  /* 0xfffff01004167981 */ /* 0x000ea8000c1e1500 */
[----:B------:R-:W3:Y:S04]  /*0290*/  LDG.E.U16 R24, desc[UR16][R8.64+-0xe] ;  /* 0xfffff21008187981 */ /* 0x000ee8000c1e1500 */
[----:B------:R-:W3:Y:S04]  /*02a0*/  LDG.E.U16 R26, desc[UR16][R4.64+-0xe] ;  /* 0xfffff210041a7981 */ /* 0x000ee8000c1e1500 */
[----:B------:R-:W4:Y:S04]  /*02b0*/  LDG.E.U16 R21, desc[UR16][R8.64+-0xc] ;  /* 0xfffff41008157981 */ /* 0x000f28000c1e1500 */
[----:B------:R-:W4:Y:S04]  /*02c0*/  LDG.E.U16 R14, desc[UR16][R4.64+-0xc] ;  /* 0xfffff410040e7981 */ /* 0x000f28000c1e1500 */
[----:B------:R-:W5:Y:S04]  /*02d0*/  LDG.E.U16 R18, desc[UR16][R8.64+-0xa] ;  /* 0xfffff61008127981 */ /* 0x000f68000c1e1500 */
        /* <DEDUP_REMOVED lines=9> */
[----:B------:R-:W5:Y:S01]  /*0370*/  LDG.E.U16 R29, desc[UR16][R8.64+0xa] ;  /* 0x00000a10081d7981 */ /* 0x000f62000c1e1500 */
[----:B--2---:R-:W-:-:S03]  /*0380*/  HFMA2 R19, R19.H0_H0, R22.H0_H0, R12.H0_H0 ;  /* 0x2000001613137231 */ /* 0x004fc6000004080c */
[----:B------:R-:W2:Y:S04]  /*0390*/  LDG.E.U16 R12, desc[UR16][R4.64] ;  /* 0x00000010040c7981 */ /* 0x000ea8000c1e1500 */
[----:B------:R-:W2:Y:S01]  /*03a0*/  LDG.E.U16 R22, desc[UR16][R4.64+0xa] ;  /* 0x00000a1004167981 */ /* 0x000ea2000c1e1500 */
[----:B---3--:R-:W-:-:S03]  /*03b0*/  HFMA2 R24, R24.H0_H0, R26.H0_H0, R19.H0_H0 ;  /* 0x2000001a18187231 */ /* 0x008fc60000040813 */
[----:B------:R-:W2:Y:S01]  /*03c0*/  LDG.E.U16 R19, desc[UR16][R8.64] ;  /* 0x0000001008137981 */ /* 0x000ea2000c1e1500 */
[----:B----4-:R-:W-:-:S03]  /*03d0*/  HFMA2 R24, R21.H0_H0, R14.H0_H0, R24.H0_H0 ;  /* 0x2000000e15187231 */ /* 0x010fc60000040818 */
[----:B------:R-:W3:Y:S04]  /*03e0*/  LDG.E.U16 R21, desc[UR16][R8.64+0x2] ;  /* 0x0000021008157981 */ /* 0x000ee8000c1e1500 */
[----:B------:R-:W3:Y:S01]  /*03f0*/  LDG.E.U16 R14, desc[UR16][R4.64+0x2] ;  /* 0x00000210040e7981 */ /* 0x000ee2000c1e1500 */
[----:B-----5:R-:W-:-:S03]  /*0400*/  HFMA2 R24, R18.H0_H0, R25.H0_H0, R24.H0_H0 ;  /* 0x2000001912187231 */ /* 0x020fc60000040818 */
[----:B------:R-:W4:Y:S04]  /*0410*/  LDG.E.U16 R25, desc[UR16][R8.64+0x4] ;  /* 0x0000041008197981 */ /* 0x000f28000c1e1500 */
[----:B------:R-:W4:Y:S01]  /*0420*/  LDG.E.U16 R18, desc[UR16][R4.64+0x4] ;  /* 0x0000041004127981 */ /* 0x000f22000c1e1500 */
[----:B------:R-:W-:-:S03]  /*0430*/  HFMA2 R24, R27.H0_H0, R20.H0_H0, R24.H0_H0 ;  /* 0x200000141b187231 */ /* 0x000fc60000040818 */
[----:B------:R-:W5:Y:S04]  /*0440*/  LDG.E.U16 R27, desc[UR16][R8.64+0x6] ;  /* 0x00000610081b7981 */ /* 0x000f68000c1e1500 */
[----:B------:R-:W5:Y:S01]  /*0450*/  LDG.E.U16 R20, desc[UR16][R4.64+0x6] ;  /* 0x0000061004147981 */ /* 0x000f62000c1e1500 */
[----:B------:R-:W-:-:S03]  /*0460*/  HFMA2 R24, R23.H0_H0, R16.H0_H0, R24.H0_H0 ;  /* 0x2000001017187231 */ /* 0x000fc60000040818 */
[----:B------:R-:W5:Y:S04]  /*0470*/  LDG.E.U16 R23, desc[UR16][R8.64+0x8] ;  /* 0x0000081008177981 */ /* 0x000f68000c1e1500 */
[----:B------:R-:W5:Y:S01]  /*0480*/  LDG.E.U16 R16, desc[UR16][R4.64+0x8] ;  /* 0x0000081004107981 */ /* 0x000f62000c1e1500 */
[----:B------:R-:W-:-:S03]  /*0490*/  HFMA2 R24, R15.H0_H0, R0.H0_H0, R24.H0_H0 ;  /* 0x200000000f187231 */ /* 0x000fc60000040818 */
[----:B------:R-:W5:Y:S04]  /*04a0*/  LDG.E.U16 R15, desc[UR16][R8.64+0xc] ;  /* 0x00000c10080f7981 */ /* 0x000f68000c1e1500 */
[----:B------:R-:W5:Y:S01]  /*04b0*/  LDG.E.U16 R0, desc[UR16][R4.64+0xc] ;  /* 0x00000c1004007981 */ /* 0x000f62000c1e1500 */
[----:B------:R-:W-:-:S03]  /*04c0*/  HFMA2 R24, R17.H0_H0, R10.H0_H0, R24.H0_H0 ;  /* 0x2000000a11187231 */ /* 0x000fc60000040818 */
[----:B------:R0:W5:Y:S04]  /*04d0*/  LDG.E.U16 R17, desc[UR16][R8.64+0xe] ;  /* 0x00000e1008117981 */ /* 0x000168000c1e1500 */
[----:B------:R1:W5:Y:S01]  /*04e0*/  LDG.E.U16 R10, desc[UR16][R4.64+0xe] ;  /* 0x00000e10040a7981 */ /* 0x000362000c1e1500 */
[----:B------:R-:W-:-:S04]  /*04f0*/  UIADD3 UR9, UPT, UPT, UR9, 0x10, URZ ;  /* 0x0000001009097890 */ /* 0x000fc8000fffe0ff */
[----:B------:R-:W-:Y:S01]  /*0500*/  UISETP.NE.AND UP1, UPT, UR9, URZ, UPT ;  /* 0x000000ff0900728c */ /* 0x000fe2000bf25270 */
[----:B0-----:R-:W-:Y:S02]  /*0510*/  IADD3 R8, P0, PT, R8, 0x20, RZ ;  /* 0x0000002008087810 */ /* 0x001fe40007f1e0ff */
[----:B-1----:R-:W-:Y:S02]  /*0520*/  IADD3 R4, P1, PT, R4, 0x20, RZ ;  /* 0x0000002004047810 */ /* 0x002fe40007f3e0ff */
[----:B------:R-:W-:Y:S02]  /*0530*/  IADD3.X R9, PT, PT, RZ, R9, RZ, P0, !PT ;  /* 0x00000009ff097210 */ /* 0x000fe400007fe4ff */
[----:B------:R-:W-:Y:S01]  /*0540*/  IADD3.X R5, PT, PT, RZ, R5, RZ, P1, !PT ;  /* 0x00000005ff057210 */ /* 0x000fe20000ffe4ff */
[----:B--2---:R-:W-:-:S04]  /*0550*/  HFMA2 R12, R19.H0_H0, R12.H0_H0, R24.H0_H0 ;  /* 0x2000000c130c7231 */ /* 0x004fc80000040818 */
[----:B---3--:R-:W-:-:S04]  /*0560*/  HFMA2 R12, R21.H0_H0, R14.H0_H0, R12.H0_H0 ;  /* 0x2000000e150c7231 */ /* 0x008fc8000004080c */
[----:B----4-:R-:W-:-:S04]  /*0570*/  HFMA2 R12, R25.H0_H0, R18.H0_H0, R12.H0_H0 ;  /* 0x20000012190c7231 */ /* 0x010fc8000004080c */
[----:B-----5:R-:W-:-:S04]  /*0580*/  HFMA2 R12, R27.H0_H0, R20.H0_H0, R12.H0_H0 ;  /* 0x200000141b0c7231 */ /* 0x020fc8000004080c */
[----:B------:R-:W-:-:S04]  /*0590*/  HFMA2 R12, R23.H0_H0, R16.H0_H0, R12.H0_H0 ;  /* 0x20000010170c7231 */ /* 0x000fc8000004080c */
[----:B------:R-:W-:-:S04]  /*05a0*/  HFMA2 R12, R29.H0_H0, R22.H0_H0, R12.H0_H0 ;  /* 0x200000161d0c7231 */ /* 0x000fc8000004080c */
[----:B------:R-:W-:-:S04]  /*05b0*/  HFMA2 R12, R15.H0_H0, R0.H0_H0, R12.H0_H0 ;  /* 0x200000000f0c7231 */ /* 0x000fc8000004080c */
[----:B------:R-:W-:Y:S01]  /*05c0*/  HFMA2 R12, R17.H0_H0, R10.H0_H0, R12.H0_H0 ;  /* 0x2000000a110c7231 */ /* 0x000fe2000004080c */
[----:B------:R-:W-:Y:S06]  /*05d0*/  BRA.U UP1, `(.L_x_2) ;  /* 0xfffffffd01247547 */ /* 0x000fec000b83ffff */
.L_x_1:
[----:B------:R-:W-:Y:S05]  /*05e0*/  BRA.U !UP0, `(.L_x_0) ;  /* 0x00000005087c7547 */ /* 0x000fea000b800000 */
[----:B------:R-:W-:Y:S02]  /*05f0*/  UISETP.GE.U32.AND UP1, UPT, UR11, 0x8, UPT ;  /* 0x000000080b00788c */ /* 0x000fe4000bf26070 */
[----:B------:R-:W-:-:S04]  /*0600*/  ULOP3.LUT UR14, UR10, 0x7, URZ, 0xc0, !UPT ;  /* 0x000000070a0e7892 */ /* 0x000fc8000f8ec0ff */
[----:B------:R-:W-:-:S03]  /*0610*/  UISETP.NE.AND UP0, UPT, UR14, URZ, UPT ;  /* 0x000000ff0e00728c */ /* 0x000fc6000bf05270 */
[----:B------:R-:W-:Y:S08]  /*0620*/  BRA.U !UP1, `(.L_x_3) ;  /* 0x0000000109947547 */ /* 0x000ff0000b800000 */
[----:B------:R-:W0:Y:S01]  /*0630*/  LDCU.64 UR12, c[0x0][0x388] ;  /* 0x00007100ff0c77ac */ /* 0x000e220008000a00 */
[----:B------:R-:W-:Y:S01]  /*0640*/  IADD3 R0, P0, PT, R6, UR4, RZ ;  /* 0x0000000406007c10 */ /* 0x000fe2000ff1e0ff */
[----:B------:R-:W1:Y:S03]  /*0650*/  LDCU.64 UR18, c[0x0][0x390] ;  /* 0x00007200ff1277ac */ /* 0x000e660008000a00 */
[----:B------:R-:W-:Y:S01]  /*0660*/  IADD3.X R5, PT, PT, RZ, R13, RZ, P0, !PT ;  /* 0x0000000dff057210 */ /* 0x000fe200007fe4ff */
[----:B------:R-:W-:-:S04]  /*0670*/  UIADD3 UR5, UP1, UPT, UR6, UR4, URZ ;  /* 0x0000000406057290 */ /* 0x000fc8000ff3e0ff */
[----:B------:R-:W-:Y:S02]  /*0680*/  UIADD3.X UR8, UPT, UPT, URZ, UR7, URZ, UP1, !UPT ;  /* 0x00000007ff087290 */ /* 0x000fe40008ffe4ff */
[----:B0-----:R-:W-:-:S04]  /*0690*/  ULEA UR9, UP1, UR5, UR12, 0x1 ;  /* 0x0000000c05097291 */ /* 0x001fc8000f8208ff */
[----:B------:R-:W-:Y:S01]  /*06a0*/  ULEA.HI.X UR8, UR5, UR13, UR8, 0x1, UP1 ;  /* 0x0000000d05087291 */ /* 0x000fe200088f0c08 */
[C---:B-1----:R-:W-:Y:S02]  /*06b0*/  LEA R8, P0, R0.reuse, UR18, 0x1 ;  /* 0x0000001200087c11 */ /* 0x042fe4000f8008ff */
[----:B------:R-:W-:Y:S02]  /*06c0*/  MOV R4, UR9 ;  /* 0x0000000900047c02 */ /* 0x000fe40008000f00 */
[----:B------:R-:W-:Y:S01]  /*06d0*/  LEA.HI.X R9, R0, UR19, R5, 0x1, P0 ;  /* 0x0000001300097c11 */ /* 0x000fe200080f0c05 */
[----:B------:R-:W-:-:S04]  /*06e0*/  IMAD.U32 R5, RZ, RZ, UR8 ;  /* 0x00000008ff057e24 */ /* 0x000fc8000f8e00ff */
        /* <DEDUP_REMOVED lines=15> */
[----:B------:R0:W5:Y:S01]  /*07e0*/  LDG.E.U16 R18, desc[UR16][R4.64+0xe] ;  /* 0x00000e1004127981 */ /* 0x000162000c1e1500 */
[----:B------:R-:W-:Y:S01]  /*07f0*/  UIADD3 UR4, UPT, UPT, UR4, 0x8, URZ ;  /* 0x0000000804047890 */ /* 0x000fe2000fffe0ff */
[----:B--2---:R-:W-:-:S04]  /*0800*/  HFMA2 R20, R25.H0_H0, R20.H0_H0, R12.H0_H0 ;  /* 0x2000001419147231 */ /* 0x004fc8000004080c */
[----:B---3--:R-:W-:-:S04]  /*0810*/  HFMA2 R20, R27.H0_H0, R22.H0_H0, R20.H0_H0 ;  /* 0x200000161b147231 */ /* 0x008fc80000040814 */
[----:B----4-:R-:W-:-:S04]  /*0820*/  HFMA2 R20, R29.H0_H0, R24.H0_H0, R20.H0_H0 ;  /* 0x200000181d147231 */ /* 0x010fc80000040814 */
[----:B-----5:R-:W-:-:S04]  /*0830*/  HFMA2 R16, R21.H0_H0, R16.H0_H0, R20.H0_H0 ;  /* 0x2000001015107231 */ /* 0x020fc80000040814 */
[----:B0-----:R-:W-:-:S04]  /*0840*/  HFMA2 R5, R19.H0_H0, R14.H0_H0, R16.H0_H0 ;  /* 0x2000000e13057231 */ /* 0x001fc80000040810 */
[----:B------:R-:W-:-:S04]  /*0850*/  HFMA2 R5, R17.H0_H0, R10.H0_H0, R5.H0_H0 ;  /* 0x2000000a11057231 */ /* 0x000fc80000040805 */
[----:B------:R-:W-:-:S04]  /*0860*/  HFMA2 R9, R15.H0_H0, R0.H0_H0, R5.H0_H0 ;  /* 0x200000000f097231 */ /* 0x000fc80000040805 */
[----:B------:R-:W-:-:S07]  /*0870*/  HFMA2 R12, R18.H0_H0, R23.H0_H0, R9.H0_H0 ;  /* 0x20000017120c7231 */ /* 0x000fce0000040809 */
.L_x_3:
        /* <DEDUP_REMOVED lines=15> */
[----:B------:R-:W-:Y:S02]  /*0970*/  LEA.HI.X R5, R0, UR13, R5, 0x1, P0 ;  /* 0x0000000d00057c11 */ /* 0x000fe400080f0c05 */
[----:B------:R-:W-:-:S03]  /*0980*/  MOV R9, UR9 ;  /* 0x0000000900097c02 */ /* 0x000fc60008000f00 */
[----:B------:R-:W2:Y:S04]  /*0990*/  LDG.E.U16 R0, desc[UR16][R4.64] ;  /* 0x0000001004007981 */ /* 0x000ea8000c1e1500 */
[----:B------:R-:W2:Y:S04]  /*09a0*/  LDG.E.U16 R15, desc[UR16][R8.64] ;  /* 0x00000010080f7981 */ /* 0x000ea8000c1e1500 */
[----:B------:R-:W3:Y:S04]  /*09b0*/  LDG.E.U16 R10, desc[UR16][R4.64+0x2] ;  /* 0x00000210040a7981 */ /* 0x000ee8000c1e1500 */
[----:B------:R-:W3:Y:S04]  /*09c0*/  LDG.E.U16 R17, desc[UR16][R8.64+0x2] ;  /* 0x0000021008117981 */ /* 0x000ee8000c1e1500 */
[----:B------:R-:W4:Y:S04]  /*09d0*/  LDG.E.U16 R14, desc[UR16][R4.64+0x4] ;  /* 0x00000410040e7981 */ /* 0x000f28000c1e1500 */
[----:B------:R-:W4:Y:S04]  /*09e0*/  LDG.E.U16 R19, desc[UR16][R8.64+0x4] ;  /* 0x0000041008137981 */ /* 0x000f28000c1e1500 */
[----:B------:R-:W5:Y:S04]  /*09f0*/  LDG.E.U16 R16, desc[UR16][R4.64+0x6] ;  /* 0x0000061004107981 */ /* 0x000f68000c1e1500 */
[----:B------:R-:W5:Y:S01]  /*0a00*/  LDG.E.U16 R21, desc[UR16][R8.64+0x6] ;  /* 0x0000061008157981 */ /* 0x000f62000c1e1500 */
[----:B------:R-:W-:Y:S01]  /*0a10*/  UIADD3 UR4, UPT, UPT, UR4, 0x4, URZ ;  /* 0x0000000404047890 */ /* 0x000fe2000fffe0ff */
[----:B--2---:R-:W-:-:S04]  /*0a20*/  HFMA2 R0, R15.H0_H0, R0.H0_H0, R12.H0_H0 ;  /* 0x200000000f007231 */ /* 0x004fc8000004080c */
[----:B---3--:R-:W-:-:S04]  /*0a30*/  HFMA2 R0, R17.H0_H0, R10.H0_H0, R0.H0_H0 ;  /* 0x2000000a11007231 */ /* 0x008fc80000040800 */
[----:B----4-:R-:W-:-:S04]  /*0a40*/  HFMA2 R0, R19.H0_H0, R14.H0_H0, R0.H0_H0 ;  /* 0x2000000e13007231 */ /* 0x010fc80000040800 */
[----:B-----5:R-:W-:-:S07]  /*0a50*/  HFMA2 R12, R21.H0_H0, R16.H0_H0, R0.H0_H0 ;  /* 0x20000010150c7231 */ /* 0x020fce0000040800 */
.L_x_4:
[----:B------:R-:W-:Y:S05]  /*0a60*/  BRA.U !UP0, `(.L_x_0) ;  /* 0x00000001085c7547 */ /* 0x000fea000b800000 */
[----:B------:R-:W0:Y:S01]  /*0a70*/  LDCU.64 UR10, c[0x0][0x390] ;  /* 0x00007200ff0a77ac */ /* 0x000e220008000a00 */
[----:B------:R-:W-:Y:S01]  /*0a80*/  IADD3 R7, P0, PT, R6, UR4, RZ ;  /* 0x0000000406077c10 */ /* 0x000fe2000ff1e0ff */
[----:B------:R-:W1:Y:S04]  /*0a90*/  LDCU.64 UR8, c[0x0][0x388] ;  /* 0x00007100ff0877ac */ /* 0x000e680008000a00 */
[----:B------:R-:W-:Y:S01]  /*0aa0*/  IMAD.X R0, RZ, RZ, R13, P0 ;  /* 0x000000ffff007224 */ /* 0x000fe200000e060d */
[----:B------:R-:W-:Y:S02]  /*0ab0*/  UIADD3 UR6, UP0, UPT, UR6, UR4, URZ ;  /* 0x0000000406067290 */ /* 0x000fe4000ff1e0ff */
[----:B------:R-:W-:Y:S02]  /*0ac0*/  UIADD3 UR5, UPT, UPT, -UR5, URZ, URZ ;  /* 0x000000ff05057290 */ /* 0x000fe4000fffe1ff */
[----:B------:R-:W-:Y:S01]  /*0ad0*/  UIADD3.X UR7, UPT, UPT, URZ, UR7, URZ, UP0, !UPT ;  /* 0x00000007ff077290 */ /* 0x000fe200087fe4ff */
[----:B0-----:R-:W-:Y:S01]  /*0ae0*/  LEA R6, P1, R7, UR10, 0x1 ;  /* 0x0000000a07067c11 */ /* 0x001fe2000f8208ff */
[----:B-1----:R-:W-:-:S03]  /*0af0*/  ULEA UR4, UP0, UR6, UR8, 0x1 ;  /* 0x0000000806047291 */ /* 0x002fc6000f8008ff */
[----:B------:R-:W-:Y:S01]  /*0b00*/  LEA.HI.X R7, R7, UR11, R0, 0x1, P1 ;  /* 0x0000000b07077c11 */ /* 0x000fe200088f0c00 */
[----:B------:R-:W-:-:S12]  /*0b10*/  ULEA.HI.X UR6, UR6, UR9, UR7, 0x1, UP0 ;  /* 0x0000000906067291 */ /* 0x000fd800080f0c07 */
.L_x_5:
[----:B------:R-:W-:Y:S01]  /*0b20*/  MOV R5, UR6 ;  /* 0x0000000600057c02 */ /* 0x000fe20008000f00 */
[----:B------:R0:W2:Y:S01]  /*0b30*/  LDG.E.U16 R0, desc[UR16][R6.64] ;  /* 0x0000001006007981 */ /* 0x0000a2000c1e1500 */
[----:B------:R-:W-:-:S05]  /*0b40*/  MOV R4, UR4 ;  /* 0x0000000400047c02 */ /* 0x000fca0008000f00 */
[----:B------:R-:W2:Y:S01]  /*0b50*/  LDG.E.U16 R5, desc[UR16][R4.64] ;  /* 0x0000001004057981 */ /* 0x000ea2000c1e1500 */
[----:B------:R-:W-:Y:S02]  /*0b60*/  UIADD3 UR4, UP0, UPT, UR4, 0x2, URZ ;  /* 0x0000000204047890 */ /* 0x000fe4000ff1e0ff */
[----:B------:R-:W-:Y:S02]  /*0b70*/  UIADD3 UR5, UPT, UPT, UR5, 0x1, URZ ;  /* 0x0000000105057890 */ /* 0x000fe4000fffe0ff */
[----:B------:R-:W-:Y:S02]  /*0b80*/  UIADD3.X UR6, UPT, UPT, URZ, UR6, URZ, UP0, !UPT ;  /* 0x00000006ff067290 */ /* 0x000fe400087fe4ff */
[----:B------:R-:W-:Y:S01]  /*0b90*/  UISETP.NE.AND UP0, UPT, UR5, URZ, UPT ;  /* 0x000000ff0500728c */ /* 0x000fe2000bf05270 */
[----:B0-----:R-:W-:-:S04]  /*0ba0*/  IADD3 R6, P0, PT, R6, 0x2, RZ ;  /* 0x0000000206067810 */ /* 0x001fc80007f1e0ff */
[----:B------:R-:W-:Y:S01]  /*0bb0*/  IADD3.X R7, PT, PT, RZ, R7, RZ, P0, !PT ;  /* 0x00000007ff077210 */ /* 0x000fe200007fe4ff */
[----:B--2---:R-:W-:-:S03]  /*0bc0*/  HFMA2 R12, R5.H0_H0, R0.H0_H0, R12.H0_H0 ;  /* 0x20000000050c7231 */ /* 0x004fc6000004080c */
[----:B------:R-:W-:Y:S05]  /*0bd0*/  BRA.U UP0, `(.L_x_5) ;  /* 0xfffffffd00d07547 */ /* 0x000fea000b83ffff */
.L_x_0:
[----:B------:R-:W0:Y:S01]  /*0be0*/  LDCU.64 UR4, c[0x0][0x380] ;  /* 0x00007000ff0477ac */ /* 0x000e220008000a00 */
[----:B------:R-:W-:Y:S02]  /*0bf0*/  SHF.R.S32.HI R0, RZ, 0x1f, R11 ;  /* 0x0000001fff007819 */ /* 0x000fe4000001140b */
[----:B------:R-:W-:-:S03]  /*0c00*/  SHF.R.S32.HI R3, RZ, 0x1f, R2 ;  /* 0x0000001fff037819 */ /* 0x000fc60000011402 */
[----:B------:R-:W-:Y:S02]  /*0c10*/  IMAD R5, R0, UR15, RZ ;  /* 0x0000000f00057c24 */ /* 0x000fe4000f8e02ff */
[----:B------:R-:W-:-:S05]  /*0c20*/  IMAD.WIDE.U32 R2, R11, UR15, R2 ;  /* 0x0000000f0b027c25 */ /* 0x000fca000f8e0002 */
[----:B------:R-:W-:Y:S02]  /*0c30*/  IADD3 R3, PT, PT, R3, R5, RZ ;  /* 0x0000000503037210 */ /* 0x000fe40007ffe0ff */
[----:B0-----:R-:W-:-:S04]  /*0c40*/  LEA R4, P0, R2, UR4, 0x1 ;  /* 0x0000000402047c11 */ /* 0x001fc8000f8008ff */
[----:B------:R-:W-:-:S05]  /*0c50*/  LEA.HI.X R5, R2, UR5, R3, 0x1, P0 ;  /* 0x0000000502057c11 */ /* 0x000fca00080f0c03 */
[----:B------:R-:W-:Y:S01]  /*0c60*/  STG.E.U16 desc[UR16][R4.64], R12 ;  /* 0x0000000c04007986 */ /* 0x000fe2000c101510 */
[----:B------:R-:W-:Y:S05]  /*0c70*/  EXIT ;  /* 0x000000000000794d */ /* 0x000fea0003800000 */
.L_x_6:
[----:B------:R-:W-:-:S00]  /*0c80*/  BRA `(.L_x_6) ;  /* 0xfffffffc00fc7947 */ /* 0x000fc0000383ffff */
[----:B------:R-:W-:-:S00]  /*0c90*/  NOP ;  /* 0x0000000000007918 */ /* 0x000fc00000000000 */
        /* <DEDUP_REMOVED lines=14> */
.L_x_7:


//--------------------- .nv.shared.reserved.0     --------------------------
	.section	.nv.shared.reserved.0,"aw",@nobits
	.weak		__nv_reservedSMEM_offset_0_alias
	.size		__nv_reservedSMEM_offset_0_alias, 0, 64
	.other		__nv_reservedSMEM_offset_0_alias,@"STO_CUDA_RESERVED_SHARED STV_DEFAULT"
__nv_reservedSMEM_offset_0_alias:
	.zero		0
	.zero		64


//--------------------- .nv.constant0._Z22classifier_kernel_fp16P6__halfPKS_S2_iii --------------------------
	.section	.nv.constant0._Z22classifier_kernel_fp16P6__halfPKS_S2_iii,"a",@progbits
	.sectionflags	@""
	.align	4
.nv.constant0._Z22classifier_kernel_fp16P6__halfPKS_S2_iii:
	.zero		932


//--------------------- SYMBOLS --------------------------

	.type		.nv.reservedSmem.offset0,@object
	.size		.nv.reservedSmem.offset0,0x4
